	.headerflags	@"EF_CUDA_TEXMODE_UNIFIED EF_CUDA_64BIT_ADDRESS EF_CUDA_ACCELERATORS EF_CUDA_SM90 EF_CUDA_VIRTUAL_SM(EF_CUDA_SM90)"
	.elftype	@"ET_EXEC"


//--------------------- .nv.info                  --------------------------
	.section	.nv.info,"",@"SHT_CUDA_INFO"
	.align	4


	//----- nvinfo : EIATTR_REGCOUNT
	.align		4
        /*0000*/ 	.byte	0x04, 0x2f
        /*0002*/ 	.short	(.L_1 - .L_0)
	.align		4
.L_0:
        /*0004*/ 	.word	index@(triton_poi_fused_convolution_relu_8)
        /*0008*/ 	.word	0x0000000c


	//----- nvinfo : EIATTR_MIN_STACK_SIZE
	.align		4
.L_1:
        /*000c*/ 	.byte	0x04, 0x12
        /*000e*/ 	.short	(.L_3 - .L_2)
	.align		4
.L_2:
        /*0010*/ 	.word	index@(triton_poi_fused_convolution_relu_8)
        /*0014*/ 	.word	0x00000000


	//----- nvinfo : EIATTR_FRAME_SIZE
	.align		4
.L_3:
        /*0018*/ 	.byte	0x04, 0x11
        /*001a*/ 	.short	(.L_5 - .L_4)
	.align		4
.L_4:
        /*001c*/ 	.word	index@(triton_poi_fused_convolution_relu_8)
        /*0020*/ 	.word	0x00000000


	//----- nvinfo : EIATTR_MIN_STACK_SIZE
	.align		4
.L_5:
        /*0024*/ 	.byte	0x04, 0x12
        /*0026*/ 	.short	(.L_7 - .L_6)
	.align		4
.L_6:
        /*0028*/ 	.word	index@(triton_poi_fused_convolution_relu_8)
        /*002c*/ 	.word	0x00000000
.L_7:


//--------------------- .nv.info.triton_poi_fused_convolution_relu_8 --------------------------
	.section	.nv.info.triton_poi_fused_convolution_relu_8,"",@"SHT_CUDA_INFO"
	.sectionflags	@""
	.align	4


	//----- nvinfo : EIATTR_CUDA_API_VERSION
	.align		4
        /*0000*/ 	.byte	0x04, 0x37
        /*0002*/ 	.short	(.L_9 - .L_8)
.L_8:
        /*0004*/ 	.word	0x0000007c


	//----- nvinfo : EIATTR_KPARAM_INFO
	.align		4
.L_9:
        /*0008*/ 	.byte	0x04, 0x17
        /*000a*/ 	.short	(.L_11 - .L_10)
.L_10:
        /*000c*/ 	.word	0x00000000
        /*0010*/ 	.short	0x0002
        /*0012*/ 	.short	0x0010
        /*0014*/ 	.byte	0x00, 0xf0, 0x11, 0x00


	//----- nvinfo : EIATTR_KPARAM_INFO
	.align		4
.L_11:
        /*0018*/ 	.byte	0x04, 0x17
        /*001a*/ 	.short	(.L_13 - .L_12)
.L_12:
        /*001c*/ 	.word	0x00000000
        /*0020*/ 	.short	0x0001
        /*0022*/ 	.short	0x0008
        /*0024*/ 	.byte	0x00, 0xf4, 0x21, 0x00


	//----- nvinfo : EIATTR_KPARAM_INFO
	.align		4
.L_13:
        /*0028*/ 	.byte	0x04, 0x17
        /*002a*/ 	.short	(.L_15 - .L_14)
.L_14:
        /*002c*/ 	.word	0x00000000
        /*0030*/ 	.short	0x0000
        /*0032*/ 	.short	0x0000
        /*0034*/ 	.byte	0x00, 0xf4, 0x21, 0x00


	//----- nvinfo : EIATTR_SPARSE_MMA_MASK
	.align		4
.L_15:
        /*0038*/ 	.byte	0x03, 0x50
        /*003a*/ 	.short	0x0000


	//----- nvinfo : EIATTR_MAXREG_COUNT
	.align		4
        /*003c*/ 	.byte	0x03, 0x1b
        /*003e*/ 	.short	0x00ff


	//----- nvinfo : EIATTR_EXIT_INSTR_OFFSETS
	.align		4
        /*0040*/ 	.byte	0x04, 0x1c
        /*0042*/ 	.short	(.L_17 - .L_16)


	//   ....[0]....
.L_16:
        /*0044*/ 	.word	0x00000190


	//----- nvinfo : EIATTR_REQNTID
	.align		4
.L_17:
        /*0048*/ 	.byte	0x04, 0x10
        /*004a*/ 	.short	(.L_19 - .L_18)
.L_18:
        /*004c*/ 	.word	0x00000080
        /*0050*/ 	.word	0x00000001
        /*0054*/ 	.word	0x00000001


	//----- nvinfo : EIATTR_CBANK_PARAM_SIZE
	.align		4
.L_19:
        /*0058*/ 	.byte	0x03, 0x19
        /*005a*/ 	.short	0x0014


	//----- nvinfo : EIATTR_PARAM_CBANK
	.align		4
        /*005c*/ 	.byte	0x04, 0x0a
        /*005e*/ 	.short	(.L_21 - .L_20)
	.align		4
.L_20:
        /*0060*/ 	.word	index@(.nv.constant0.triton_poi_fused_convolution_relu_8)
        /*0064*/ 	.short	0x0210
        /*0066*/ 	.short	0x0014


	//----- nvinfo : EIATTR_SW_WAR
	.align		4
.L_21:
        /*0068*/ 	.byte	0x04, 0x36
        /*006a*/ 	.short	(.L_23 - .L_22)
.L_22:
        /*006c*/ 	.word	0x00000008
.L_23:


//--------------------- .nv.callgraph             --------------------------
	.section	.nv.callgraph,"",@"SHT_CUDA_CALLGRAPH"
	.align	4
	.sectionentsize	8
	.align		4
        /*0000*/ 	.word	0x00000000
	.align		4
        /*0004*/ 	.word	0xffffffff
	.align		4
        /*0008*/ 	.word	0x00000000
	.align		4
        /*000c*/ 	.word	0xfffffffe
	.align		4
        /*0010*/ 	.word	0x00000000
	.align		4
        /*0014*/ 	.word	0xfffffffd
	.align		4
        /*0018*/ 	.word	0x00000000
	.align		4
        /*001c*/ 	.word	0xfffffffc


//--------------------- .text.triton_poi_fused_convolution_relu_8 --------------------------
	.section	.text.triton_poi_fused_convolution_relu_8,"ax",@progbits
	.align	128
        .global         triton_poi_fused_convolution_relu_8
        .type           triton_poi_fused_convolution_relu_8,@function
        .size           triton_poi_fused_convolution_relu_8,(.L_x_1 - triton_poi_fused_convolution_relu_8)
        .other          triton_poi_fused_convolution_relu_8,@"STO_CUDA_ENTRY STV_DEFAULT"
triton_poi_fused_convolution_relu_8:
.text.triton_poi_fused_convolution_relu_8:
[----:B------:R-:W-:Y:S01]  /*0000*/  LDC R1, c[0x0][0x28] ;  /* 0x00000a00ff017b82 */ /* 0x000fe20000000800 */
[----:B------:R-:W1:Y:S07]  /*0010*/  S2R R0, SR_TID.X ;  /* 0x0000000000007919 */ /* 0x000e6e0000002100 */
[----:B------:R-:W2:Y:S01]  /*0020*/  LDC.64 R4, c[0x0][0x218] ;  /* 0x00008600ff047b82 */ /* 0x000ea20000000a00 */
[----:B------:R-:W-:Y:S01]  /*0030*/  ULDC.64 UR4, c[0x0][0x208] ;  /* 0x0000820000047ab9 */ /* 0x000fe20000000a00 */
[----:B------:R-:W3:Y:S06]  /*0040*/  S2R R7, SR_CTAID.X ;  /* 0x0000000000077919 */ /* 0x000eec0000002500 */
[----:B------:R-:W4:Y:S01]  /*0050*/  LDC.64 R2, c[0x0][0x210] ;  /* 0x00008400ff027b82 */ /* 0x000f220000000a00 */
[----:B-1----:R-:W-:Y:S01]  /*0060*/  IMAD.SHL.U32 R0, R0, 0x2, RZ ;  /* 0x0000000200007824 */ /* 0x002fe200078e00ff */
[----:B---3--:R-:W-:-:S04]  /*0070*/  SHF.R.S32.HI R6, RZ, 0x17, R7 ;  /* 0x00000017ff067819 */ /* 0x008fc80000011407 */
[----:B------:R-:W-:-:S05]  /*0080*/  LOP3.LUT R0, R0, 0xfe, RZ, 0xc0, !PT ;  /* 0x000000fe00007812 */ /* 0x000fca00078ec0ff */
[----:B------:R-:W-:Y:S01]  /*0090*/  IMAD R7, R7, 0x100, R0 ;  /* 0x0000010007077824 */ /* 0x000fe200078e0200 */
[----:B------:R-:W-:-:S03]  /*00a0*/  SGXT R0, R6, 0x1 ;  /* 0x000000010600781a */ /* 0x000fc60000000200 */
[----:B----4-:R-:W-:Y:S01]  /*00b0*/  IMAD.WIDE R2, R7, 0x4, R2 ;  /* 0x0000000407027825 */ /* 0x010fe200078e0202 */
[----:B------:R-:W-:-:S04]  /*00c0*/  LEA.HI R0, R0, R7, RZ, 0x7 ;  /* 0x0000000700007211 */ /* 0x000fc800078f38ff */
[----:B------:R-:W-:-:S05]  /*00d0*/  LOP3.LUT R0, R0, 0xffffff80, RZ, 0xc0, !PT ;  /* 0xffffff8000007812 */ /* 0x000fca00078ec0ff */
[----:B------:R-:W-:Y:S02]  /*00e0*/  IMAD.IADD R9, R7, 0x1, -R0 ;  /* 0x0000000107097824 */ /* 0x000fe400078e0a00 */
[----:B------:R-:W3:Y:S02]  /*00f0*/  LDG.E.64 R6, desc[UR4][R2.64] ;  /* 0x0000000402067981 */ /* 0x000ee4000c1e1b00 */
[----:B--2---:R-:W-:-:S06]  /*0100*/  IMAD.WIDE R4, R9, 0x4, R4 ;  /* 0x0000000409047825 */ /* 0x004fcc00078e0204 */
[----:B------:R-:W3:Y:S02]  /*0110*/  LDG.E.EL.64 R4, desc[UR4][R4.64] ;  /* 0x0000000404047981 */ /* 0x000ee4000c2e1b00 */
[C---:B---3--:R-:W-:Y:S01]  /*0120*/  FSETP.GEU.AND P0, PT, R6.reuse, -R4, PT ;  /* 0x800000040600720b */ /* 0x048fe20003f0e000 */
[----:B------:R-:W-:Y:S01]  /*0130*/  FADD R6, R6, R4 ;  /* 0x0000000406067221 */ /* 0x000fe20000000000 */
[C---:B------:R-:W-:Y:S01]  /*0140*/  FADD R0, R7.reuse, R5 ;  /* 0x0000000507007221 */ /* 0x040fe20000000000 */
[----:B------:R-:W-:-:S03]  /*0150*/  FSETP.GEU.AND P1, PT, R7, -R5, PT ;  /* 0x800000050700720b */ /* 0x000fc60003f2e000 */
[----:B------:R-:W-:Y:S02]  /*0160*/  FSEL R6, R6, RZ, P0 ;  /* 0x000000ff06067208 */ /* 0x000fe40000000000 */
[----:B------:R-:W-:-:S05]  /*0170*/  FSEL R7, R0, RZ, P1 ;  /* 0x000000ff00077208 */ /* 0x000fca0000800000 */
[----:B------:R-:W-:Y:S01]  /*0180*/  STG.E.64 desc[UR4][R2.64], R6 ;  /* 0x0000000602007986 */ /* 0x000fe2000c101b04 */
[----:B------:R-:W-:Y:S05]  /*0190*/  EXIT ;  /* 0x000000000000794d */ /* 0x000fea0003800000 */
.L_x_0:
[----:B------:R-:W-:-:S00]  /*01a0*/  BRA `(.L_x_0) ;  /* 0xfffffffc00fc7947 */ /* 0x000fc0000383ffff */
[----:B------:R-:W-:-:S00]  /*01b0*/  NOP ;  /* 0x0000000000007918 */ /* 0x000fc00000000000 */
        /* <DEDUP_REMOVED lines=12> */
.L_x_1:


//--------------------- .nv.constant0.triton_poi_fused_convolution_relu_8 --------------------------
	.section	.nv.constant0.triton_poi_fused_convolution_relu_8,"a",@progbits
	.sectionflags	@""
	.align	4
.nv.constant0.triton_poi_fused_convolution_relu_8:
	.zero		548
